	.headerflags	@"EF_CUDA_TEXMODE_UNIFIED EF_CUDA_64BIT_ADDRESS EF_CUDA_ACCELERATORS EF_CUDA_SM90 EF_CUDA_VIRTUAL_SM(EF_CUDA_SM90)"
	.elftype	@"ET_EXEC"


//--------------------- .nv.info                  --------------------------
	.section	.nv.info,"",@"SHT_CUDA_INFO"
	.align	4


	//----- nvinfo : EIATTR_REGCOUNT
	.align		4
        /*0000*/ 	.byte	0x04, 0x2f
        /*0002*/ 	.short	(.L_1 - .L_0)
	.align		4
.L_0:
        /*0004*/ 	.word	index@(triton_poi_fused_mul_2)
        /*0008*/ 	.word	0x0000000a


	//----- nvinfo : EIATTR_MIN_STACK_SIZE
	.align		4
.L_1:
        /*000c*/ 	.byte	0x04, 0x12
        /*000e*/ 	.short	(.L_3 - .L_2)
	.align		4
.L_2:
        /*0010*/ 	.word	index@(triton_poi_fused_mul_2)
        /*0014*/ 	.word	0x00000000


	//----- nvinfo : EIATTR_FRAME_SIZE
	.align		4
.L_3:
        /*0018*/ 	.byte	0x04, 0x11
        /*001a*/ 	.short	(.L_5 - .L_4)
	.align		4
.L_4:
        /*001c*/ 	.word	index@(triton_poi_fused_mul_2)
        /*0020*/ 	.word	0x00000000


	//----- nvinfo : EIATTR_MIN_STACK_SIZE
	.align		4
.L_5:
        /*0024*/ 	.byte	0x04, 0x12
        /*0026*/ 	.short	(.L_7 - .L_6)
	.align		4
.L_6:
        /*0028*/ 	.word	index@(triton_poi_fused_mul_2)
        /*002c*/ 	.word	0x00000000
.L_7:


//--------------------- .nv.info.triton_poi_fused_mul_2 --------------------------
	.section	.nv.info.triton_poi_fused_mul_2,"",@"SHT_CUDA_INFO"
	.sectionflags	@""
	.align	4


	//----- nvinfo : EIATTR_CUDA_API_VERSION
	.align		4
        /*0000*/ 	.byte	0x04, 0x37
        /*0002*/ 	.short	(.L_9 - .L_8)
.L_8:
        /*0004*/ 	.word	0x0000007c


	//----- nvinfo : EIATTR_KPARAM_INFO
	.align		4
.L_9:
        /*0008*/ 	.byte	0x04, 0x17
        /*000a*/ 	.short	(.L_11 - .L_10)
.L_10:
        /*000c*/ 	.word	0x00000000
        /*0010*/ 	.short	0x0002
        /*0012*/ 	.short	0x0010
        /*0014*/ 	.byte	0x00, 0xf0, 0x11, 0x00


	//----- nvinfo : EIATTR_KPARAM_INFO
	.align		4
.L_11:
        /*0018*/ 	.byte	0x04, 0x17
        /*001a*/ 	.short	(.L_13 - .L_12)
.L_12:
        /*001c*/ 	.word	0x00000000
        /*0020*/ 	.short	0x0001
        /*0022*/ 	.short	0x0008
        /*0024*/ 	.byte	0x00, 0xf4, 0x21, 0x00


	//----- nvinfo : EIATTR_KPARAM_INFO
	.align		4
.L_13:
        /*0028*/ 	.byte	0x04, 0x17
        /*002a*/ 	.short	(.L_15 - .L_14)
.L_14:
        /*002c*/ 	.word	0x00000000
        /*0030*/ 	.short	0x0000
        /*0032*/ 	.short	0x0000
        /*0034*/ 	.byte	0x00, 0xf4, 0x21, 0x00


	//----- nvinfo : EIATTR_SPARSE_MMA_MASK
	.align		4
.L_15:
        /*0038*/ 	.byte	0x03, 0x50
        /*003a*/ 	.short	0x0000


	//----- nvinfo : EIATTR_MAXREG_COUNT
	.align		4
        /*003c*/ 	.byte	0x03, 0x1b
        /*003e*/ 	.short	0x00ff


	//----- nvinfo : EIATTR_EXIT_INSTR_OFFSETS
	.align		4
        /*0040*/ 	.byte	0x04, 0x1c
        /*0042*/ 	.short	(.L_17 - .L_16)


	//   ....[0]....
.L_16:
        /*0044*/ 	.word	0x00000100


	//   ....[1]....
        /*0048*/ 	.word	0x00000130


	//----- nvinfo : EIATTR_REQNTID
	.align		4
.L_17:
        /*004c*/ 	.byte	0x04, 0x10
        /*004e*/ 	.short	(.L_19 - .L_18)
.L_18:
        /*0050*/ 	.word	0x00000080
        /*0054*/ 	.word	0x00000001
        /*0058*/ 	.word	0x00000001


	//----- nvinfo : EIATTR_CRS_STACK_SIZE
	.align		4
.L_19:
        /*005c*/ 	.byte	0x04, 0x1e
        /*005e*/ 	.short	(.L_21 - .L_20)
.L_20:
        /*0060*/ 	.word	0x00000000


	//----- nvinfo : EIATTR_CBANK_PARAM_SIZE
	.align		4
.L_21:
        /*0064*/ 	.byte	0x03, 0x19
        /*0066*/ 	.short	0x0014


	//----- nvinfo : EIATTR_PARAM_CBANK
	.align		4
        /*0068*/ 	.byte	0x04, 0x0a
        /*006a*/ 	.short	(.L_23 - .L_22)
	.align		4
.L_22:
        /*006c*/ 	.word	index@(.nv.constant0.triton_poi_fused_mul_2)
        /*0070*/ 	.short	0x0210
        /*0072*/ 	.short	0x0014


	//----- nvinfo : EIATTR_SW_WAR
	.align		4
.L_23:
        /*0074*/ 	.byte	0x04, 0x36
        /*0076*/ 	.short	(.L_25 - .L_24)
.L_24:
        /*0078*/ 	.word	0x00000008
.L_25:


//--------------------- .nv.callgraph             --------------------------
	.section	.nv.callgraph,"",@"SHT_CUDA_CALLGRAPH"
	.align	4
	.sectionentsize	8
	.align		4
        /*0000*/ 	.word	0x00000000
	.align		4
        /*0004*/ 	.word	0xffffffff
	.align		4
        /*0008*/ 	.word	0x00000000
	.align		4
        /*000c*/ 	.word	0xfffffffe
	.align		4
        /*0010*/ 	.word	0x00000000
	.align		4
        /*0014*/ 	.word	0xfffffffd
	.align		4
        /*0018*/ 	.word	0x00000000
	.align		4
        /*001c*/ 	.word	0xfffffffc


//--------------------- .text.triton_poi_fused_mul_2 --------------------------
	.section	.text.triton_poi_fused_mul_2,"ax",@progbits
	.align	128
        .global         triton_poi_fused_mul_2
        .type           triton_poi_fused_mul_2,@function
        .size           triton_poi_fused_mul_2,(.L_x_3 - triton_poi_fused_mul_2)
        .other          triton_poi_fused_mul_2,@"STO_CUDA_ENTRY STV_DEFAULT"
triton_poi_fused_mul_2:
.text.triton_poi_fused_mul_2:
[----:B------:R-:W0:Y:S02]  /*0000*/  LDC R1, c[0x0][0x28] ;  /* 0x00000a00ff017b82 */ /* 0x000e240000000800 */
[----:B------:R-:W1:Y:S01]  /*0010*/  S2R R0, SR_TID.X ;  /* 0x0000000000007919 */ /* 0x000e620000002100 */
[----:B------:R-:W2:Y:S01]  /*0020*/  LDC.64 R4, c[0x0][0x218] ;  /* 0x00008600ff047b82 */ /* 0x000ea20000000a00 */
[----:B------:R-:W-:Y:S01]  /*0030*/  ULDC.64 UR4, c[0x0][0x208] ;  /* 0x0000820000047ab9 */ /* 0x000fe20000000a00 */
[----:B------:R-:W-:Y:S01]  /*0040*/  BSSY B0, `(.L_x_0) ;  /* 0x000000b000007945 */ /* 0x000fe20003800000 */
[----:B------:R-:W3:Y:S01]  /*0050*/  S2R R7, SR_CTAID.X ;  /* 0x0000000000077919 */ /* 0x000ee20000002500 */
[----:B------:R-:W-:Y:S01]  /*0060*/  HFMA2.MMA R2, -RZ, RZ, 0, 0 ;  /* 0x00000000ff027435 */ /* 0x000fe200000001ff */
[----:B-1----:R-:W-:-:S04]  /*0070*/  LOP3.LUT R0, R0, 0x7f, RZ, 0xc0, !PT ;  /* 0x0000007f00007812 */ /* 0x002fc800078ec0ff */
[----:B---3--:R-:W-:-:S04]  /*0080*/  LEA R7, R7, R0, 0x7 ;  /* 0x0000000007077211 */ /* 0x008fc800078e38ff */
[C---:B------:R-:W-:Y:S01]  /*0090*/  ISETP.GE.AND P0, PT, R7.reuse, 0x90, PT ;  /* 0x000000900700780c */ /* 0x040fe20003f06270 */
[----:B--2---:R-:W-:-:S12]  /*00a0*/  IMAD.WIDE R4, R7, 0x4, R4 ;  /* 0x0000000407047825 */ /* 0x004fd800078e0204 */
[----:B------:R-:W-:Y:S05]  /*00b0*/  @P0 BRA `(.L_x_1) ;  /* 0x00000000000c0947 */ /* 0x000fea0003800000 */
[----:B------:R-:W1:Y:S02]  /*00c0*/  LDC.64 R2, c[0x0][0x210] ;  /* 0x00008400ff027b82 */ /* 0x000e640000000a00 */
[----:B-1----:R-:W-:-:S06]  /*00d0*/  IMAD.WIDE R2, R7, 0x4, R2 ;  /* 0x0000000407027825 */ /* 0x002fcc00078e0202 */
[----:B------:R1:W5:Y:S02]  /*00e0*/  LDG.E R2, desc[UR4][R2.64] ;  /* 0x0000000402027981 */ /* 0x000364000c1e1900 */
.L_x_1:
[----:B------:R-:W-:Y:S05]  /*00f0*/  BSYNC B0 ;  /* 0x0000000000007941 */ /* 0x000fea0003800000 */
.L_x_0:
[----:B------:R-:W-:Y:S05]  /*0100*/  @P0 EXIT ;  /* 0x000000000000094d */ /* 0x000fea0003800000 */
[----:B-1---5:R-:W-:-:S05]  /*0110*/  FMUL R3, R2, 0.16666667163372039795 ;  /* 0x3e2aaaab02037820 */ /* 0x022fca0000400000 */
[----:B------:R-:W-:Y:S01]  /*0120*/  STG.E desc[UR4][R4.64], R3 ;  /* 0x0000000304007986 */ /* 0x000fe2000c101904 */
[----:B------:R-:W-:Y:S05]  /*0130*/  EXIT ;  /* 0x000000000000794d */ /* 0x000fea0003800000 */
.L_x_2:
[----:B------:R-:W-:-:S00]  /*0140*/  BRA `(.L_x_2) ;  /* 0xfffffffc00fc7947 */ /* 0x000fc0000383ffff */
[----:B------:R-:W-:-:S00]  /*0150*/  NOP ;  /* 0x0000000000007918 */ /* 0x000fc00000000000 */
        /* <DEDUP_REMOVED lines=10> */
.L_x_3:


//--------------------- .nv.constant0.triton_poi_fused_mul_2 --------------------------
	.section	.nv.constant0.triton_poi_fused_mul_2,"a",@progbits
	.sectionflags	@""
	.align	4
.nv.constant0.triton_poi_fused_mul_2:
	.zero		548
